	.headerflags	@"EF_CUDA_TEXMODE_UNIFIED EF_CUDA_64BIT_ADDRESS EF_CUDA_ACCELERATORS EF_CUDA_SM90 EF_CUDA_VIRTUAL_SM(EF_CUDA_SM90)"
	.elftype	@"ET_EXEC"


//--------------------- .nv.info                  --------------------------
	.section	.nv.info,"",@"SHT_CUDA_INFO"
	.align	4


	//----- nvinfo : EIATTR_REGCOUNT
	.align		4
        /*0000*/ 	.byte	0x04, 0x2f
        /*0002*/ 	.short	(.L_1 - .L_0)
	.align		4
.L_0:
        /*0004*/ 	.word	index@(triton_per_fused_abs_mean_sub_18)
        /*0008*/ 	.word	0x0000000e


	//----- nvinfo : EIATTR_MIN_STACK_SIZE
	.align		4
.L_1:
        /*000c*/ 	.byte	0x04, 0x12
        /*000e*/ 	.short	(.L_3 - .L_2)
	.align		4
.L_2:
        /*0010*/ 	.word	index@(triton_per_fused_abs_mean_sub_18)
        /*0014*/ 	.word	0x00000000


	//----- nvinfo : EIATTR_FRAME_SIZE
	.align		4
.L_3:
        /*0018*/ 	.byte	0x04, 0x11
        /*001a*/ 	.short	(.L_5 - .L_4)
	.align		4
.L_4:
        /*001c*/ 	.word	index@(triton_per_fused_abs_mean_sub_18)
        /*0020*/ 	.word	0x00000000


	//----- nvinfo : EIATTR_MIN_STACK_SIZE
	.align		4
.L_5:
        /*0024*/ 	.byte	0x04, 0x12
        /*0026*/ 	.short	(.L_7 - .L_6)
	.align		4
.L_6:
        /*0028*/ 	.word	index@(triton_per_fused_abs_mean_sub_18)
        /*002c*/ 	.word	0x00000000
.L_7:


//--------------------- .nv.info.triton_per_fused_abs_mean_sub_18 --------------------------
	.section	.nv.info.triton_per_fused_abs_mean_sub_18,"",@"SHT_CUDA_INFO"
	.sectionflags	@""
	.align	4


	//----- nvinfo : EIATTR_CUDA_API_VERSION
	.align		4
        /*0000*/ 	.byte	0x04, 0x37
        /*0002*/ 	.short	(.L_9 - .L_8)
.L_8:
        /*0004*/ 	.word	0x0000007c


	//----- nvinfo : EIATTR_KPARAM_INFO
	.align		4
.L_9:
        /*0008*/ 	.byte	0x04, 0x17
        /*000a*/ 	.short	(.L_11 - .L_10)
.L_10:
        /*000c*/ 	.word	0x00000000
        /*0010*/ 	.short	0x0003
        /*0012*/ 	.short	0x0014
        /*0014*/ 	.byte	0x00, 0xf0, 0x11, 0x00


	//----- nvinfo : EIATTR_KPARAM_INFO
	.align		4
.L_11:
        /*0018*/ 	.byte	0x04, 0x17
        /*001a*/ 	.short	(.L_13 - .L_12)
.L_12:
        /*001c*/ 	.word	0x00000000
        /*0020*/ 	.short	0x0002
        /*0022*/ 	.short	0x0010
        /*0024*/ 	.byte	0x00, 0xf0, 0x11, 0x00


	//----- nvinfo : EIATTR_KPARAM_INFO
	.align		4
.L_13:
        /*0028*/ 	.byte	0x04, 0x17
        /*002a*/ 	.short	(.L_15 - .L_14)
.L_14:
        /*002c*/ 	.word	0x00000000
        /*0030*/ 	.short	0x0001
        /*0032*/ 	.short	0x0008
        /*0034*/ 	.byte	0x00, 0xf4, 0x21, 0x00


	//----- nvinfo : EIATTR_KPARAM_INFO
	.align		4
.L_15:
        /*0038*/ 	.byte	0x04, 0x17
        /*003a*/ 	.short	(.L_17 - .L_16)
.L_16:
        /*003c*/ 	.word	0x00000000
        /*0040*/ 	.short	0x0000
        /*0042*/ 	.short	0x0000
        /*0044*/ 	.byte	0x00, 0xf4, 0x21, 0x00


	//----- nvinfo : EIATTR_SPARSE_MMA_MASK
	.align		4
.L_17:
        /*0048*/ 	.byte	0x03, 0x50
        /*004a*/ 	.short	0x0000


	//----- nvinfo : EIATTR_MAXREG_COUNT
	.align		4
        /*004c*/ 	.byte	0x03, 0x1b
        /*004e*/ 	.short	0x00ff


	//----- nvinfo : EIATTR_COOP_GROUP_MASK_REGIDS
	.align		4
        /*0050*/ 	.byte	0x04, 0x29
        /*0052*/ 	.short	(.L_19 - .L_18)


	//   ....[0]....
.L_18:
        /*0054*/ 	.word	0xffffffff


	//   ....[1]....
        /*0058*/ 	.word	0xffffffff


	//   ....[2]....
        /*005c*/ 	.word	0xffffffff


	//   ....[3]....
        /*0060*/ 	.word	0xffffffff


	//   ....[4]....
        /*0064*/ 	.word	0xffffffff


	//   ....[5]....
        /*0068*/ 	.word	0xffffffff


	//----- nvinfo : EIATTR_COOP_GROUP_INSTR_OFFSETS
	.align		4
.L_19:
        /*006c*/ 	.byte	0x04, 0x28
        /*006e*/ 	.short	(.L_21 - .L_20)


	//   ....[0]....
.L_20:
        /*0070*/ 	.word	0x00000150


	//   ....[1]....
        /*0074*/ 	.word	0x00000170


	//   ....[2]....
        /*0078*/ 	.word	0x000001a0


	//   ....[3]....
        /*007c*/ 	.word	0x000001c0


	//   ....[4]....
        /*0080*/ 	.word	0x000001e0


	//   ....[5]....
        /*0084*/ 	.word	0x00000280


	//----- nvinfo : EIATTR_EXIT_INSTR_OFFSETS
	.align		4
.L_21:
        /*0088*/ 	.byte	0x04, 0x1c
        /*008a*/ 	.short	(.L_23 - .L_22)


	//   ....[0]....
.L_22:
        /*008c*/ 	.word	0x000002c0


	//   ....[1]....
        /*0090*/ 	.word	0x00000310


	//----- nvinfo : EIATTR_REQNTID
	.align		4
.L_23:
        /*0094*/ 	.byte	0x04, 0x10
        /*0096*/ 	.short	(.L_25 - .L_24)
.L_24:
        /*0098*/ 	.word	0x00000040
        /*009c*/ 	.word	0x00000001
        /*00a0*/ 	.word	0x00000001


	//----- nvinfo : EIATTR_CBANK_PARAM_SIZE
	.align		4
.L_25:
        /*00a4*/ 	.byte	0x03, 0x19
        /*00a6*/ 	.short	0x0018


	//----- nvinfo : EIATTR_PARAM_CBANK
	.align		4
        /*00a8*/ 	.byte	0x04, 0x0a
        /*00aa*/ 	.short	(.L_27 - .L_26)
	.align		4
.L_26:
        /*00ac*/ 	.word	index@(.nv.constant0.triton_per_fused_abs_mean_sub_18)
        /*00b0*/ 	.short	0x0210
        /*00b2*/ 	.short	0x0018


	//----- nvinfo : EIATTR_SW_WAR
	.align		4
.L_27:
        /*00b4*/ 	.byte	0x04, 0x36
        /*00b6*/ 	.short	(.L_29 - .L_28)
.L_28:
        /*00b8*/ 	.word	0x00000008
.L_29:


//--------------------- .nv.callgraph             --------------------------
	.section	.nv.callgraph,"",@"SHT_CUDA_CALLGRAPH"
	.align	4
	.sectionentsize	8
	.align		4
        /*0000*/ 	.word	0x00000000
	.align		4
        /*0004*/ 	.word	0xffffffff
	.align		4
        /*0008*/ 	.word	0x00000000
	.align		4
        /*000c*/ 	.word	0xfffffffe
	.align		4
        /*0010*/ 	.word	0x00000000
	.align		4
        /*0014*/ 	.word	0xfffffffd
	.align		4
        /*0018*/ 	.word	0x00000000
	.align		4
        /*001c*/ 	.word	0xfffffffc


//--------------------- .text.triton_per_fused_abs_mean_sub_18 --------------------------
	.section	.text.triton_per_fused_abs_mean_sub_18,"ax",@progbits
	.sectionflags	@"SHF_BARRIERS=1"
	.align	128
        .global         triton_per_fused_abs_mean_sub_18
        .type           triton_per_fused_abs_mean_sub_18,@function
        .size           triton_per_fused_abs_mean_sub_18,(.L_x_1 - triton_per_fused_abs_mean_sub_18)
        .other          triton_per_fused_abs_mean_sub_18,@"STO_CUDA_ENTRY STV_DEFAULT"
triton_per_fused_abs_mean_sub_18:
.text.triton_per_fused_abs_mean_sub_18:
[----:B------:R-:W0:Y:S02]  /*0000*/  LDC R1, c[0x0][0x28] ;  /* 0x00000a00ff017b82 */ /* 0x000e240000000800 */
[----:B------:R-:W1:Y:S01]  /*0010*/  S2R R10, SR_TID.X ;  /* 0x00000000000a7919 */ /* 0x000e620000002100 */
[----:B------:R-:W2:Y:S01]  /*0020*/  LDC.64 R2, c[0x0][0x210] ;  /* 0x00008400ff027b82 */ /* 0x000ea20000000a00 */
[----:B------:R-:W-:Y:S01]  /*0030*/  ULDC.64 UR6, c[0x0][0x208] ;  /* 0x0000820000067ab9 */ /* 0x000fe20000000a00 */
[----:B------:R-:W3:Y:S01]  /*0040*/  S2R R0, SR_CTAID.X ;  /* 0x0000000000007919 */ /* 0x000ee20000002500 */
[----:B-1----:R-:W-:Y:S01]  /*0050*/  IMAD.SHL.U32 R4, R10, 0x20, RZ ;  /* 0x000000200a047824 */ /* 0x002fe200078e00ff */
[----:B---3--:R-:W-:-:S04]  /*0060*/  ISETP.GE.AND P0, PT, R0, 0x20, PT ;  /* 0x000000200000780c */ /* 0x008fc80003f06270 */
[----:B------:R-:W-:Y:S01]  /*0070*/  LOP3.LUT R5, R4, 0x7e0, RZ, 0xc0, !PT ;  /* 0x000007e004057812 */ /* 0x000fe200078ec0ff */
[----:B------:R-:W-:-:S04]  /*0080*/  IMAD.MOV.U32 R4, RZ, RZ, RZ ;  /* 0x000000ffff047224 */ /* 0x000fc800078e00ff */
[----:B------:R-:W-:-:S04]  /*0090*/  IMAD.IADD R5, R5, 0x1, R0 ;  /* 0x0000000105057824 */ /* 0x000fc800078e0200 */
[----:B--2---:R-:W-:-:S05]  /*00a0*/  IMAD.WIDE R2, R5, 0x4, R2 ;  /* 0x0000000405027825 */ /* 0x004fca00078e0202 */
[----:B------:R1:W2:Y:S01]  /*00b0*/  @!P0 LDG.E R4, desc[UR6][R2.64] ;  /* 0x0000000602048981 */ /* 0x0002a2000c1e1900 */
[----:B------:R-:W3:Y:S01]  /*00c0*/  S2UR UR5, SR_CgaCtaId ;  /* 0x00000000000579c3 */ /* 0x000ee20000008800 */
[----:B------:R-:W-:Y:S01]  /*00d0*/  UMOV UR4, 0x400 ;  /* 0x0000040000047882 */ /* 0x000fe20000000000 */
[----:B------:R-:W-:Y:S02]  /*00e0*/  ISETP.GE.AND P1, PT, R10, 0x2, PT ;  /* 0x000000020a00780c */ /* 0x000fe40003f26270 */
[----:B-1----:R-:W-:-:S04]  /*00f0*/  SHF.R.U32.HI R2, RZ, 0x3, R10 ;  /* 0x00000003ff027819 */ /* 0x002fc8000001160a */
[----:B------:R-:W-:Y:S01]  /*0100*/  LOP3.LUT R2, R2, 0x4, RZ, 0xc0, !PT ;  /* 0x0000000402027812 */ /* 0x000fe200078ec0ff */
[----:B---3--:R-:W-:Y:S01]  /*0110*/  UPRMT UR4, UR5, 0x654, UR4 ;  /* 0x0000065405047896 */ /* 0x008fe20008000004 */
[----:B--2---:R-:W-:-:S04]  /*0120*/  SEL R4, R4, RZ, !P0 ;  /* 0x000000ff04047207 */ /* 0x004fc80004000000 */
[----:B------:R-:W-:Y:S02]  /*0130*/  FSEL R4, R4, RZ, !P0 ;  /* 0x000000ff04047208 */ /* 0x000fe40004000000 */
[----:B------:R-:W-:-:S03]  /*0140*/  LOP3.LUT P0, RZ, R10, 0x1f, RZ, 0xc0, !PT ;  /* 0x0000001f0aff7812 */ /* 0x000fc6000780c0ff */
[----:B------:R-:W1:Y:S02]  /*0150*/  SHFL.BFLY PT, R5, R4, 0x10, 0x1f ;  /* 0x0e001f0004057f89 */ /* 0x000e6400000e0000 */
[----:B-1----:R-:W-:-:S05]  /*0160*/  FADD R5, R4, R5 ;  /* 0x0000000504057221 */ /* 0x002fca0000000000 */
[----:B------:R-:W1:Y:S02]  /*0170*/  SHFL.BFLY PT, R6, R5, 0x8, 0x1f ;  /* 0x0d001f0005067f89 */ /* 0x000e6400000e0000 */
[----:B-1----:R-:W-:Y:S01]  /*0180*/  FADD R6, R5, R6 ;  /* 0x0000000605067221 */ /* 0x002fe20000000000 */
[----:B------:R-:W-:-:S04]  /*0190*/  LOP3.LUT R5, R10, 0x1, RZ, 0xc0, !PT ;  /* 0x000000010a057812 */ /* 0x000fc800078ec0ff */
[----:B------:R-:W1:Y:S02]  /*01a0*/  SHFL.BFLY PT, R7, R6, 0x4, 0x1f ;  /* 0x0c801f0006077f89 */ /* 0x000e6400000e0000 */
[----:B-1----:R-:W-:-:S05]  /*01b0*/  FADD R7, R6, R7 ;  /* 0x0000000706077221 */ /* 0x002fca0000000000 */
[----:B------:R-:W1:Y:S02]  /*01c0*/  SHFL.BFLY PT, R8, R7, 0x2, 0x1f ;  /* 0x0c401f0007087f89 */ /* 0x000e6400000e0000 */
[----:B-1----:R-:W-:-:S05]  /*01d0*/  FADD R8, R7, R8 ;  /* 0x0000000807087221 */ /* 0x002fca0000000000 */
[----:B------:R-:W1:Y:S02]  /*01e0*/  SHFL.BFLY PT, R3, R8, 0x1, 0x1f ;  /* 0x0c201f0008037f89 */ /* 0x000e6400000e0000 */
[----:B-1----:R-:W-:Y:S01]  /*01f0*/  FADD R11, R8, R3 ;  /* 0x00000003080b7221 */ /* 0x002fe20000000000 */
[----:B------:R-:W-:-:S04]  /*0200*/  LEA R3, R10, UR4, 0x2 ;  /* 0x000000040a037c11 */ /* 0x000fc8000f8e10ff */
[----:B------:R-:W-:Y:S01]  /*0210*/  @!P0 STS [R2+UR4], R11 ;  /* 0x0000000b02008988 */ /* 0x000fe20008000804 */
[----:B------:R-:W-:Y:S01]  /*0220*/  BAR.SYNC.DEFER_BLOCKING 0x0 ;  /* 0x0000000000007b1d */ /* 0x000fe20000010000 */
[----:B------:R-:W-:-:S04]  /*0230*/  ISETP.NE.U32.AND P0, PT, R5, 0x1, PT ;  /* 0x000000010500780c */ /* 0x000fc80003f05070 */
[C---:B------:R-:W-:Y:S01]  /*0240*/  ISETP.LT.AND P0, PT, R10.reuse, 0x2, P0 ;  /* 0x000000020a00780c */ /* 0x040fe20000701270 */
[----:B------:R-:W1:Y:S01]  /*0250*/  @!P1 LDS R9, [R3] ;  /* 0x0000000003099984 */ /* 0x000e620000000800 */
[----:B------:R-:W-:-:S04]  /*0260*/  LOP3.LUT P1, RZ, R10, 0x3f, RZ, 0xc0, !PT ;  /* 0x0000003f0aff7812 */ /* 0x000fc8000782c0ff */
[----:B------:R-:W-:Y:S01]  /*0270*/  ISETP.LT.AND P1, PT, R0, 0x20, !P1 ;  /* 0x000000200000780c */ /* 0x000fe20004f21270 */
[----:B-1----:R-:W1:Y:S02]  /*0280*/  SHFL.BFLY PT, R4, R9, 0x1, 0x1f ;  /* 0x0c201f0009047f89 */ /* 0x002e6400000e0000 */
[----:B-1----:R-:W-:-:S05]  /*0290*/  FADD R4, R9, R4 ;  /* 0x0000000409047221 */ /* 0x002fca0000000000 */
[----:B------:R1:W-:Y:S01]  /*02a0*/  @P0 STS [R3], R4 ;  /* 0x0000000403000388 */ /* 0x0003e20000000800 */
[----:B------:R-:W-:Y:S06]  /*02b0*/  BAR.SYNC.DEFER_BLOCKING 0x0 ;  /* 0x0000000000007b1d */ /* 0x000fec0000010000 */
[----:B-1----:R-:W-:Y:S05]  /*02c0*/  @!P1 EXIT ;  /* 0x000000000000994d */ /* 0x002fea0003800000 */
[----:B------:R-:W0:Y:S01]  /*02d0*/  LDS R5, [UR4] ;  /* 0x00000004ff057984 */ /* 0x000e220008000800 */
[----:B------:R-:W1:Y:S02]  /*02e0*/  LDC.64 R2, c[0x0][0x218] ;  /* 0x00008600ff027b82 */ /* 0x000e640000000a00 */
[----:B-1----:R-:W-:-:S05]  /*02f0*/  IMAD.WIDE R2, R0, 0x4, R2 ;  /* 0x0000000400027825 */ /* 0x002fca00078e0202 */
[----:B0-----:R-:W-:Y:S01]  /*0300*/  STG.E desc[UR6][R2.64], R5 ;  /* 0x0000000502007986 */ /* 0x001fe2000c101906 */
[----:B------:R-:W-:Y:S05]  /*0310*/  EXIT ;  /* 0x000000000000794d */ /* 0x000fea0003800000 */
.L_x_0:
[----:B------:R-:W-:-:S00]  /*0320*/  BRA `(.L_x_0) ;  /* 0xfffffffc00fc7947 */ /* 0x000fc0000383ffff */
[----:B------:R-:W-:-:S00]  /*0330*/  NOP ;  /* 0x0000000000007918 */ /* 0x000fc00000000000 */
        /* <DEDUP_REMOVED lines=12> */
.L_x_1:


//--------------------- .nv.shared.triton_per_fused_abs_mean_sub_18 --------------------------
	.section	.nv.shared.triton_per_fused_abs_mean_sub_18,"aw",@nobits
	.sectionflags	@""
	.align	16
	.zero		1024


//--------------------- .nv.constant0.triton_per_fused_abs_mean_sub_18 --------------------------
	.section	.nv.constant0.triton_per_fused_abs_mean_sub_18,"a",@progbits
	.sectionflags	@""
	.align	4
.nv.constant0.triton_per_fused_abs_mean_sub_18:
	.zero		552
